//
// Generated by NVIDIA NVVM Compiler
//
// Compiler Build ID: CL-36424714
// Cuda compilation tools, release 13.0, V13.0.88
// Based on NVVM 20.0.0
//

.version 9.0
.target sm_100
.address_size 64

	// .globl	_Z7test_06PiS_

.visible .entry _Z7test_06PiS_(
	.param .u64 .ptr .align 1 _Z7test_06PiS__param_0,
	.param .u64 .ptr .align 1 _Z7test_06PiS__param_1
)
{


	ret;

}


// ===== COMPILED SASS (sm_100) =====

	.target	sm_100

	.elftype	@"ET_EXEC"


//--------------------- .note.nv.tkinfo           --------------------------
	.section	.note.nv.tkinfo,"",@"SHT_NOTE"
	.sectionflags	@"SHF_NOTE_NV_TKINFO"
	.tkinfo
        /*0018*/ 	.word	0x00000002
        /*0030*/ 	.string	""
        /*0030*/ 	.string	"ptxas"
        /*0030*/ 	.string	"Cuda compilation tools, release 13.0, V13.0.88"
        /*0030*/ 	.string	"Build cuda_13.0.r13.0/compiler.36424714_0"
        /*0030*/ 	.string	"-arch sm_100 -m 64 "



//--------------------- .note.nv.cuinfo           --------------------------
	.section	.note.nv.cuinfo,"",@"SHT_NOTE"
	.sectionflags	@"SHF_NOTE_NV_CUINFO"
        /*0018*/ 	.short	0x0002
        /*001a*/ 	.short	0x0064
        /*001c*/ 	.short	0x0082
	.zero		2


//--------------------- .nv.info                  --------------------------
	.section	.nv.info,"",@"SHT_CUDA_INFO"
	.align	4


	//----- nvinfo : EIATTR_REGCOUNT
	.align		4
        /*0000*/ 	.byte	0x04, 0x2f
        /*0002*/ 	.short	(.L_1 - .L_0)
	.align		4
.L_0:
        /*0004*/ 	.word	index@(_Z7test_06PiS_)
        /*0008*/ 	.word	0x00000004


	//----- nvinfo : EIATTR_FRAME_SIZE
	.align		4
.L_1:
        /*000c*/ 	.byte	0x04, 0x11
        /*000e*/ 	.short	(.L_3 - .L_2)
	.align		4
.L_2:
        /*0010*/ 	.word	index@(_Z7test_06PiS_)
        /*0014*/ 	.word	0x00000000


	//----- nvinfo : EIATTR_MIN_STACK_SIZE
	.align		4
.L_3:
        /*0018*/ 	.byte	0x04, 0x12
        /*001a*/ 	.short	(.L_5 - .L_4)
	.align		4
.L_4:
        /*001c*/ 	.word	index@(_Z7test_06PiS_)
        /*0020*/ 	.word	0x00000000
.L_5:


//--------------------- .nv.compat                --------------------------
	.section	.nv.compat,"",@"SHT_CUDA_COMPAT_INFO"
	.align	4
        /*0000*/ 	.byte	0x02, 0x09, 0x00, 0x00, 0x02, 0x02, 0x01, 0x00, 0x02, 0x05, 0x05, 0x00, 0x03, 0x07, 0x01, 0x01
        /*0010*/ 	.byte	0x02, 0x03, 0x00, 0x00, 0x02, 0x06, 0x01, 0x00, 0x04, 0x0b, 0x08, 0x00, 0x09, 0x00, 0x00, 0x00
        /*0020*/ 	.byte	0x00, 0x00, 0x00, 0x00


//--------------------- .nv.info._Z7test_06PiS_   --------------------------
	.section	.nv.info._Z7test_06PiS_,"",@"SHT_CUDA_INFO"
	.sectionflags	@""
	.align	4


	//----- nvinfo : EIATTR_CUDA_API_VERSION
	.align		4
        /*0000*/ 	.byte	0x04, 0x37
        /*0002*/ 	.short	(.L_7 - .L_6)
.L_6:
        /*0004*/ 	.word	0x00000082


	//----- nvinfo : EIATTR_KPARAM_INFO
	.align		4
.L_7:
        /*0008*/ 	.byte	0x04, 0x17
        /*000a*/ 	.short	(.L_9 - .L_8)
.L_8:
        /*000c*/ 	.word	0x00000000
        /*0010*/ 	.short	0x0001
        /*0012*/ 	.short	0x0008
        /*0014*/ 	.byte	0x00, 0xf5, 0x21, 0x00


	//----- nvinfo : EIATTR_KPARAM_INFO
	.align		4
.L_9:
        /*0018*/ 	.byte	0x04, 0x17
        /*001a*/ 	.short	(.L_11 - .L_10)
.L_10:
        /*001c*/ 	.word	0x00000000
        /*0020*/ 	.short	0x0000
        /*0022*/ 	.short	0x0000
        /*0024*/ 	.byte	0x00, 0xf5, 0x21, 0x00


	//----- nvinfo : EIATTR_SPARSE_MMA_MASK
	.align		4
.L_11:
        /*0028*/ 	.byte	0x03, 0x50
        /*002a*/ 	.short	0x0000


	//----- nvinfo : EIATTR_MAXREG_COUNT
	.align		4
        /*002c*/ 	.byte	0x03, 0x1b
        /*002e*/ 	.short	0x00ff


	//----- nvinfo : EIATTR_MERCURY_ISA_VERSION
	.align		4
        /*0030*/ 	.byte	0x03, 0x5f
        /*0032*/ 	.short	0x0101


	//----- nvinfo : EIATTR_VRC_CTA_INIT_COUNT
	.align		4
        /*0034*/ 	.byte	0x02, 0x4a
	.zero		1
	.zero		1


	//----- nvinfo : EIATTR_EXIT_INSTR_OFFSETS
	.align		4
        /*0038*/ 	.byte	0x04, 0x1c
        /*003a*/ 	.short	(.L_13 - .L_12)


	//   ....[0]....
.L_12:
        /*003c*/ 	.word	0x00000010


	//----- nvinfo : EIATTR_CBANK_PARAM_SIZE
	.align		4
.L_13:
        /*0040*/ 	.byte	0x03, 0x19
        /*0042*/ 	.short	0x0010


	//----- nvinfo : EIATTR_PARAM_CBANK
	.align		4
        /*0044*/ 	.byte	0x04, 0x0a
        /*0046*/ 	.short	(.L_15 - .L_14)
	.align		4
.L_14:
        /*0048*/ 	.word	index@(.nv.constant0._Z7test_06PiS_)
        /*004c*/ 	.short	0x0380
        /*004e*/ 	.short	0x0010


	//----- nvinfo : EIATTR_SW_WAR
	.align		4
.L_15:
        /*0050*/ 	.byte	0x04, 0x36
        /*0052*/ 	.short	(.L_17 - .L_16)
.L_16:
        /*0054*/ 	.word	0x00000008
.L_17:


//--------------------- .nv.callgraph             --------------------------
	.section	.nv.callgraph,"",@"SHT_CUDA_CALLGRAPH"
	.align	4
	.sectionentsize	8
	.align		4
        /*0000*/ 	.word	0x00000000
	.align		4
        /*0004*/ 	.word	0xffffffff
	.align		4
        /*0008*/ 	.word	0x00000000
	.align		4
        /*000c*/ 	.word	0xfffffffe
	.align		4
        /*0010*/ 	.word	0x00000000
	.align		4
        /*0014*/ 	.word	0xfffffffd
	.align		4
        /*0018*/ 	.word	0x00000000
	.align		4
        /*001c*/ 	.word	0xfffffffc


//--------------------- .text._Z7test_06PiS_      --------------------------
	.section	.text._Z7test_06PiS_,"ax",@progbits
	.align	128
        .global         _Z7test_06PiS_
        .type           _Z7test_06PiS_,@function
        .size           _Z7test_06PiS_,(.L_x_1 - _Z7test_06PiS_)
        .other          _Z7test_06PiS_,@"STO_CUDA_ENTRY STV_DEFAULT"
_Z7test_06PiS_:
.text._Z7test_06PiS_:
[----:B------:R-:W-:Y:S01]  /*0000*/  LDC R1, c[0x0][0x37c] ;  /* 0x0000df00ff017b82 */ /* 0x000fe20000000800 */
[----:B------:R-:W-:Y:S05]  /*0010*/  EXIT ;  /* 0x000000000000794d */ /* 0x000fea0003800000 */
.L_x_0:
[----:B------:R-:W-:-:S00]  /*0020*/  BRA `(.L_x_0) ;  /* 0xfffffffc00fc7947 */ /* 0x000fc0000383ffff */
[----:B------:R-:W-:-:S00]  /*0030*/  NOP ;  /* 0x0000000000007918 */ /* 0x000fc00000000000 */
        /* <DEDUP_REMOVED lines=12> */
.L_x_1:


//--------------------- .nv.shared.reserved.0     --------------------------
	.section	.nv.shared.reserved.0,"aw",@nobits
	.weak		__nv_reservedSMEM_offset_0_alias
	.size		__nv_reservedSMEM_offset_0_alias, 0, 64
	.other		__nv_reservedSMEM_offset_0_alias,@"STO_CUDA_RESERVED_SHARED STV_DEFAULT"
__nv_reservedSMEM_offset_0_alias:
	.zero		0
	.zero		64


//--------------------- .nv.constant0._Z7test_06PiS_ --------------------------
	.section	.nv.constant0._Z7test_06PiS_,"a",@progbits
	.sectionflags	@""
	.align	4
.nv.constant0._Z7test_06PiS_:
	.zero		912


//--------------------- SYMBOLS --------------------------

	.type		.nv.reservedSmem.offset0,@object
	.size		.nv.reservedSmem.offset0,0x4
